	.headerflags	@"EF_CUDA_TEXMODE_UNIFIED EF_CUDA_64BIT_ADDRESS EF_CUDA_ACCELERATORS EF_CUDA_SM90 EF_CUDA_VIRTUAL_SM(EF_CUDA_SM90)"
	.elftype	@"ET_EXEC"


//--------------------- .nv.info                  --------------------------
	.section	.nv.info,"",@"SHT_CUDA_INFO"
	.align	4


	//----- nvinfo : EIATTR_REGCOUNT
	.align		4
        /*0000*/ 	.byte	0x04, 0x2f
        /*0002*/ 	.short	(.L_1 - .L_0)
	.align		4
.L_0:
        /*0004*/ 	.word	index@(triton_poi_fused__weight_norm_interface_5)
        /*0008*/ 	.word	0x0000000e


	//----- nvinfo : EIATTR_MIN_STACK_SIZE
	.align		4
.L_1:
        /*000c*/ 	.byte	0x04, 0x12
        /*000e*/ 	.short	(.L_3 - .L_2)
	.align		4
.L_2:
        /*0010*/ 	.word	index@(triton_poi_fused__weight_norm_interface_5)
        /*0014*/ 	.word	0x00000000


	//----- nvinfo : EIATTR_FRAME_SIZE
	.align		4
.L_3:
        /*0018*/ 	.byte	0x04, 0x11
        /*001a*/ 	.short	(.L_5 - .L_4)
	.align		4
.L_4:
        /*001c*/ 	.word	index@(triton_poi_fused__weight_norm_interface_5)
        /*0020*/ 	.word	0x00000000


	//----- nvinfo : EIATTR_MIN_STACK_SIZE
	.align		4
.L_5:
        /*0024*/ 	.byte	0x04, 0x12
        /*0026*/ 	.short	(.L_7 - .L_6)
	.align		4
.L_6:
        /*0028*/ 	.word	index@(triton_poi_fused__weight_norm_interface_5)
        /*002c*/ 	.word	0x00000000
.L_7:


//--------------------- .nv.info.triton_poi_fused__weight_norm_interface_5 --------------------------
	.section	.nv.info.triton_poi_fused__weight_norm_interface_5,"",@"SHT_CUDA_INFO"
	.sectionflags	@""
	.align	4


	//----- nvinfo : EIATTR_CUDA_API_VERSION
	.align		4
        /*0000*/ 	.byte	0x04, 0x37
        /*0002*/ 	.short	(.L_9 - .L_8)
.L_8:
        /*0004*/ 	.word	0x0000007c


	//----- nvinfo : EIATTR_KPARAM_INFO
	.align		4
.L_9:
        /*0008*/ 	.byte	0x04, 0x17
        /*000a*/ 	.short	(.L_11 - .L_10)
.L_10:
        /*000c*/ 	.word	0x00000000
        /*0010*/ 	.short	0x0004
        /*0012*/ 	.short	0x0020
        /*0014*/ 	.byte	0x00, 0xf0, 0x11, 0x00


	//----- nvinfo : EIATTR_KPARAM_INFO
	.align		4
.L_11:
        /*0018*/ 	.byte	0x04, 0x17
        /*001a*/ 	.short	(.L_13 - .L_12)
.L_12:
        /*001c*/ 	.word	0x00000000
        /*0020*/ 	.short	0x0003
        /*0022*/ 	.short	0x0018
        /*0024*/ 	.byte	0x00, 0xf4, 0x21, 0x00


	//----- nvinfo : EIATTR_KPARAM_INFO
	.align		4
.L_13:
        /*0028*/ 	.byte	0x04, 0x17
        /*002a*/ 	.short	(.L_15 - .L_14)
.L_14:
        /*002c*/ 	.word	0x00000000
        /*0030*/ 	.short	0x0002
        /*0032*/ 	.short	0x0010
        /*0034*/ 	.byte	0x00, 0xf4, 0x21, 0x00


	//----- nvinfo : EIATTR_KPARAM_INFO
	.align		4
.L_15:
        /*0038*/ 	.byte	0x04, 0x17
        /*003a*/ 	.short	(.L_17 - .L_16)
.L_16:
        /*003c*/ 	.word	0x00000000
        /*0040*/ 	.short	0x0001
        /*0042*/ 	.short	0x0008
        /*0044*/ 	.byte	0x00, 0xf4, 0x21, 0x00


	//----- nvinfo : EIATTR_KPARAM_INFO
	.align		4
.L_17:
        /*0048*/ 	.byte	0x04, 0x17
        /*004a*/ 	.short	(.L_19 - .L_18)
.L_18:
        /*004c*/ 	.word	0x00000000
        /*0050*/ 	.short	0x0000
        /*0052*/ 	.short	0x0000
        /*0054*/ 	.byte	0x00, 0xf4, 0x21, 0x00


	//----- nvinfo : EIATTR_SPARSE_MMA_MASK
	.align		4
.L_19:
        /*0058*/ 	.byte	0x03, 0x50
        /*005a*/ 	.short	0x0000


	//----- nvinfo : EIATTR_MAXREG_COUNT
	.align		4
        /*005c*/ 	.byte	0x03, 0x1b
        /*005e*/ 	.short	0x00ff


	//----- nvinfo : EIATTR_EXIT_INSTR_OFFSETS
	.align		4
        /*0060*/ 	.byte	0x04, 0x1c
        /*0062*/ 	.short	(.L_21 - .L_20)


	//   ....[0]....
.L_20:
        /*0064*/ 	.word	0x00000200


	//   ....[1]....
        /*0068*/ 	.word	0x00000220


	//----- nvinfo : EIATTR_REQNTID
	.align		4
.L_21:
        /*006c*/ 	.byte	0x04, 0x10
        /*006e*/ 	.short	(.L_23 - .L_22)
.L_22:
        /*0070*/ 	.word	0x00000080
        /*0074*/ 	.word	0x00000001
        /*0078*/ 	.word	0x00000001


	//----- nvinfo : EIATTR_CBANK_PARAM_SIZE
	.align		4
.L_23:
        /*007c*/ 	.byte	0x03, 0x19
        /*007e*/ 	.short	0x0024


	//----- nvinfo : EIATTR_PARAM_CBANK
	.align		4
        /*0080*/ 	.byte	0x04, 0x0a
        /*0082*/ 	.short	(.L_25 - .L_24)
	.align		4
.L_24:
        /*0084*/ 	.word	index@(.nv.constant0.triton_poi_fused__weight_norm_interface_5)
        /*0088*/ 	.short	0x0210
        /*008a*/ 	.short	0x0024


	//----- nvinfo : EIATTR_SW_WAR
	.align		4
.L_25:
        /*008c*/ 	.byte	0x04, 0x36
        /*008e*/ 	.short	(.L_27 - .L_26)
.L_26:
        /*0090*/ 	.word	0x00000008
.L_27:


//--------------------- .nv.callgraph             --------------------------
	.section	.nv.callgraph,"",@"SHT_CUDA_CALLGRAPH"
	.align	4
	.sectionentsize	8
	.align		4
        /*0000*/ 	.word	0x00000000
	.align		4
        /*0004*/ 	.word	0xffffffff
	.align		4
        /*0008*/ 	.word	0x00000000
	.align		4
        /*000c*/ 	.word	0xfffffffe
	.align		4
        /*0010*/ 	.word	0x00000000
	.align		4
        /*0014*/ 	.word	0xfffffffd
	.align		4
        /*0018*/ 	.word	0x00000000
	.align		4
        /*001c*/ 	.word	0xfffffffc


//--------------------- .text.triton_poi_fused__weight_norm_interface_5 --------------------------
	.section	.text.triton_poi_fused__weight_norm_interface_5,"ax",@progbits
	.align	128
        .global         triton_poi_fused__weight_norm_interface_5
        .type           triton_poi_fused__weight_norm_interface_5,@function
        .size           triton_poi_fused__weight_norm_interface_5,(.L_x_1 - triton_poi_fused__weight_norm_interface_5)
        .other          triton_poi_fused__weight_norm_interface_5,@"STO_CUDA_ENTRY STV_DEFAULT"
triton_poi_fused__weight_norm_interface_5:
.text.triton_poi_fused__weight_norm_interface_5:
[----:B------:R-:W0:Y:S02]  /*0000*/  LDC R1, c[0x0][0x28] ;  /* 0x00000a00ff017b82 */ /* 0x000e240000000800 */
[----:B------:R-:W1:Y:S01]  /*0010*/  S2R R0, SR_TID.X ;  /* 0x0000000000007919 */ /* 0x000e620000002100 */
[----:B------:R-:W2:Y:S01]  /*0020*/  LDC.64 R6, c[0x0][0x220] ;  /* 0x00008800ff067b82 */ /* 0x000ea20000000a00 */
[----:B------:R-:W-:Y:S01]  /*0030*/  HFMA2.MMA R8, -RZ, RZ, 0, 0 ;  /* 0x00000000ff087435 */ /* 0x000fe200000001ff */
[----:B------:R-:W-:Y:S01]  /*0040*/  ULDC.64 UR4, c[0x0][0x208] ;  /* 0x0000820000047ab9 */ /* 0x000fe20000000a00 */
[----:B------:R-:W3:Y:S05]  /*0050*/  S2R R9, SR_CTAID.X ;  /* 0x0000000000097919 */ /* 0x000eea0000002500 */
[----:B------:R-:W4:Y:S08]  /*0060*/  LDC.64 R4, c[0x0][0x218] ;  /* 0x00008600ff047b82 */ /* 0x000f300000000a00 */
[----:B------:R-:W5:Y:S01]  /*0070*/  LDC.64 R2, c[0x0][0x210] ;  /* 0x00008400ff027b82 */ /* 0x000f620000000a00 */
[----:B-1----:R-:W-:-:S04]  /*0080*/  LOP3.LUT R0, R0, 0x7f, RZ, 0xc0, !PT ;  /* 0x0000007f00007812 */ /* 0x002fc800078ec0ff */
[----:B---3--:R-:W-:-:S04]  /*0090*/  LEA R9, R9, R0, 0x7 ;  /* 0x0000000009097211 */ /* 0x008fc800078e38ff */
[C---:B------:R-:W-:Y:S01]  /*00a0*/  ISETP.GE.AND P2, PT, R9.reuse, 0xc0, PT ;  /* 0x000000c00900780c */ /* 0x040fe20003f46270 */
[----:B------:R-:W-:-:S05]  /*00b0*/  IMAD.HI R0, R9, 0x55555556, RZ ;  /* 0x5555555609007827 */ /* 0x000fca00078e02ff */
[----:B------:R-:W-:-:S05]  /*00c0*/  LEA.HI R11, R0, R0, RZ, 0x1 ;  /* 0x00000000000b7211 */ /* 0x000fca00078f08ff */
[----:B--2---:R-:W-:-:S05]  /*00d0*/  IMAD.WIDE R6, R11, 0x4, R6 ;  /* 0x000000040b067825 */ /* 0x004fca00078e0206 */
[----:B------:R1:W2:Y:S01]  /*00e0*/  @!P2 LDG.E.EL R8, desc[UR4][R6.64] ;  /* 0x000000040608a981 */ /* 0x0002a2000c2e1900 */
[----:B----4-:R-:W-:Y:S01]  /*00f0*/  IMAD.WIDE R4, R11, 0x4, R4 ;  /* 0x000000040b047825 */ /* 0x010fe200078e0204 */
[----:B------:R-:W-:Y:S01]  /*0100*/  MOV R11, RZ ;  /* 0x000000ff000b7202 */ /* 0x000fe20000000f00 */
[----:B------:R-:W-:-:S05]  /*0110*/  HFMA2.MMA R0, -RZ, RZ, 0, 0 ;  /* 0x00000000ff007435 */ /* 0x000fca00000001ff */
[----:B------:R3:W4:Y:S01]  /*0120*/  @!P2 LDG.E.EL R11, desc[UR4][R4.64] ;  /* 0x00000004040ba981 */ /* 0x000722000c2e1900 */
[C---:B-----5:R-:W-:Y:S01]  /*0130*/  IMAD.WIDE R2, R9.reuse, 0x4, R2 ;  /* 0x0000000409027825 */ /* 0x060fe200078e0202 */
[----:B-1----:R-:W3:Y:S04]  /*0140*/  LDC.64 R6, c[0x0][0x228] ;  /* 0x00008a00ff067b82 */ /* 0x002ee80000000a00 */
[----:B------:R-:W5:Y:S01]  /*0150*/  @!P2 LDG.E R0, desc[UR4][R2.64] ;  /* 0x000000040200a981 */ /* 0x000f62000c1e1900 */
[----:B---3--:R-:W-:Y:S01]  /*0160*/  IMAD.WIDE R4, R9, 0x4, R6 ;  /* 0x0000000409047825 */ /* 0x008fe200078e0206 */
[C---:B--2---:R-:W-:Y:S02]  /*0170*/  FSETP.GT.AND P0, PT, |R8|.reuse, 8.50705917302346158658e+37, PT ;  /* 0x7e8000000800780b */ /* 0x044fe40003f04200 */
[----:B------:R-:W-:-:S11]  /*0180*/  FSETP.GEU.AND P1, PT, |R8|, 1.175494350822287508e-38, PT ;  /* 0x008000000800780b */ /* 0x000fd60003f2e200 */
[----:B------:R-:W-:Y:S01]  /*0190*/  @P0 FMUL R8, R8, 0.25 ;  /* 0x3e80000008080820 */ /* 0x000fe20000400000 */
[----:B----4-:R-:W-:-:S03]  /*01a0*/  @P0 FMUL R11, R11, 0.25 ;  /* 0x3e8000000b0b0820 */ /* 0x010fc60000400000 */
[----:B------:R-:W-:Y:S01]  /*01b0*/  @!P1 FMUL R8, R8, 16777216 ;  /* 0x4b80000008089820 */ /* 0x000fe20000400000 */
[----:B------:R-:W-:-:S05]  /*01c0*/  @!P1 FMUL R11, R11, 16777216 ;  /* 0x4b8000000b0b9820 */ /* 0x000fca0000400000 */
[----:B------:R-:W1:Y:S02]  /*01d0*/  MUFU.RCP R8, R8 ;  /* 0x0000000800087308 */ /* 0x000e640000001000 */
[----:B-1----:R-:W-:-:S04]  /*01e0*/  FMUL R11, R8, R11 ;  /* 0x0000000b080b7220 */ /* 0x002fc80000400000 */
[----:B-----5:R-:W-:Y:S01]  /*01f0*/  FMUL R11, R11, R0 ;  /* 0x000000000b0b7220 */ /* 0x020fe20000400000 */
[----:B------:R-:W-:Y:S06]  /*0200*/  @P2 EXIT ;  /* 0x000000000000294d */ /* 0x000fec0003800000 */
[----:B------:R-:W-:Y:S01]  /*0210*/  STG.E desc[UR4][R4.64], R11 ;  /* 0x0000000b04007986 */ /* 0x000fe2000c101904 */
[----:B------:R-:W-:Y:S05]  /*0220*/  EXIT ;  /* 0x000000000000794d */ /* 0x000fea0003800000 */
.L_x_0:
[----:B------:R-:W-:-:S00]  /*0230*/  BRA `(.L_x_0) ;  /* 0xfffffffc00fc7947 */ /* 0x000fc0000383ffff */
[----:B------:R-:W-:-:S00]  /*0240*/  NOP ;  /* 0x0000000000007918 */ /* 0x000fc00000000000 */
        /* <DEDUP_REMOVED lines=11> */
.L_x_1:


//--------------------- .nv.constant0.triton_poi_fused__weight_norm_interface_5 --------------------------
	.section	.nv.constant0.triton_poi_fused__weight_norm_interface_5,"a",@progbits
	.sectionflags	@""
	.align	4
.nv.constant0.triton_poi_fused__weight_norm_interface_5:
	.zero		564
